//
// Generated by NVIDIA NVVM Compiler
//
// Compiler Build ID: CL-36424714
// Cuda compilation tools, release 13.0, V13.0.88
// Based on NVVM 20.0.0
//

.version 9.0
.target sm_100
.address_size 64

	// .globl	_Z24power_matmul_kernel_bf16PKfS0_P13__nv_bfloat16iii

.visible .entry _Z24power_matmul_kernel_bf16PKfS0_P13__nv_bfloat16iii(
	.param .u64 .ptr .align 1 _Z24power_matmul_kernel_bf16PKfS0_P13__nv_bfloat16iii_param_0,
	.param .u64 .ptr .align 1 _Z24power_matmul_kernel_bf16PKfS0_P13__nv_bfloat16iii_param_1,
	.param .u64 .ptr .align 1 _Z24power_matmul_kernel_bf16PKfS0_P13__nv_bfloat16iii_param_2,
	.param .u32 _Z24power_matmul_kernel_bf16PKfS0_P13__nv_bfloat16iii_param_3,
	.param .u32 _Z24power_matmul_kernel_bf16PKfS0_P13__nv_bfloat16iii_param_4,
	.param .u32 _Z24power_matmul_kernel_bf16PKfS0_P13__nv_bfloat16iii_param_5
)
{
	.reg .pred 	%p<13>;
	.reg .b16 	%rs<2>;
	.reg .b32 	%r<41>;
	.reg .b32 	%f<84>;
	.reg .b64 	%rd<40>;

	ld.param.u64 	%rd8, [_Z24power_matmul_kernel_bf16PKfS0_P13__nv_bfloat16iii_param_0];
	ld.param.u64 	%rd9, [_Z24power_matmul_kernel_bf16PKfS0_P13__nv_bfloat16iii_param_1];
	ld.param.u64 	%rd7, [_Z24power_matmul_kernel_bf16PKfS0_P13__nv_bfloat16iii_param_2];
	ld.param.u32 	%r20, [_Z24power_matmul_kernel_bf16PKfS0_P13__nv_bfloat16iii_param_3];
	ld.param.u32 	%r18, [_Z24power_matmul_kernel_bf16PKfS0_P13__nv_bfloat16iii_param_4];
	ld.param.u32 	%r19, [_Z24power_matmul_kernel_bf16PKfS0_P13__nv_bfloat16iii_param_5];
	cvta.to.global.u64 	%rd1, %rd9;
	cvta.to.global.u64 	%rd2, %rd8;
	mov.u32 	%r21, %ctaid.y;
	mov.u32 	%r22, %ntid.y;
	mov.u32 	%r23, %tid.y;
	mad.lo.s32 	%r1, %r21, %r22, %r23;
	mov.u32 	%r24, %ctaid.x;
	mov.u32 	%r25, %ntid.x;
	mov.u32 	%r26, %tid.x;
	mad.lo.s32 	%r2, %r24, %r25, %r26;
	setp.ge.s32 	%p1, %r1, %r20;
	setp.ge.s32 	%p2, %r2, %r18;
	or.pred  	%p3, %p1, %p2;
	@%p3 bra 	$L__BB0_14;
	setp.lt.s32 	%p4, %r19, 1;
	mov.f32 	%f83, 0f00000000;
	@%p4 bra 	$L__BB0_13;
	mul.lo.s32 	%r3, %r19, %r1;
	mul.lo.s32 	%r4, %r19, %r2;
	and.b32  	%r5, %r19, 7;
	setp.lt.u32 	%p5, %r19, 8;
	mov.f32 	%f83, 0f00000000;
	mov.b32 	%r39, 0;
	@%p5 bra 	$L__BB0_5;
	and.b32  	%r39, %r19, 2147483640;
	neg.s32 	%r37, %r39;
	mul.wide.u32 	%rd10, %r3, 4;
	add.s64 	%rd11, %rd10, %rd2;
	add.s64 	%rd39, %rd11, 16;
	add.s64 	%rd4, %rd1, 16;
	mov.f32 	%f83, 0f00000000;
	mov.u32 	%r36, %r4;
$L__BB0_4:
	.pragma "nounroll";
	mul.wide.s32 	%rd12, %r36, 4;
	add.s64 	%rd13, %rd4, %rd12;
	ld.global.f32 	%f17, [%rd39+-16];
	mul.f32 	%f18, %f17, %f17;
	ld.global.f32 	%f19, [%rd13+-16];
	fma.rn.f32 	%f20, %f18, %f19, %f83;
	ld.global.f32 	%f21, [%rd39+-12];
	mul.f32 	%f22, %f21, %f21;
	ld.global.f32 	%f23, [%rd13+-12];
	fma.rn.f32 	%f24, %f22, %f23, %f20;
	ld.global.f32 	%f25, [%rd39+-8];
	mul.f32 	%f26, %f25, %f25;
	ld.global.f32 	%f27, [%rd13+-8];
	fma.rn.f32 	%f28, %f26, %f27, %f24;
	ld.global.f32 	%f29, [%rd39+-4];
	mul.f32 	%f30, %f29, %f29;
	ld.global.f32 	%f31, [%rd13+-4];
	fma.rn.f32 	%f32, %f30, %f31, %f28;
	ld.global.f32 	%f33, [%rd39];
	mul.f32 	%f34, %f33, %f33;
	ld.global.f32 	%f35, [%rd13];
	fma.rn.f32 	%f36, %f34, %f35, %f32;
	ld.global.f32 	%f37, [%rd39+4];
	mul.f32 	%f38, %f37, %f37;
	ld.global.f32 	%f39, [%rd13+4];
	fma.rn.f32 	%f40, %f38, %f39, %f36;
	ld.global.f32 	%f41, [%rd39+8];
	mul.f32 	%f42, %f41, %f41;
	ld.global.f32 	%f43, [%rd13+8];
	fma.rn.f32 	%f44, %f42, %f43, %f40;
	ld.global.f32 	%f45, [%rd39+12];
	mul.f32 	%f46, %f45, %f45;
	ld.global.f32 	%f47, [%rd13+12];
	fma.rn.f32 	%f83, %f46, %f47, %f44;
	add.s32 	%r37, %r37, 8;
	add.s64 	%rd39, %rd39, 32;
	add.s32 	%r36, %r36, 8;
	setp.ne.s32 	%p6, %r37, 0;
	@%p6 bra 	$L__BB0_4;
$L__BB0_5:
	setp.eq.s32 	%p7, %r5, 0;
	@%p7 bra 	$L__BB0_13;
	and.b32  	%r13, %r19, 3;
	setp.lt.u32 	%p8, %r5, 4;
	@%p8 bra 	$L__BB0_8;
	add.s32 	%r28, %r39, %r3;
	mul.wide.u32 	%rd14, %r28, 4;
	add.s64 	%rd15, %rd2, %rd14;
	ld.global.f32 	%f49, [%rd15];
	mul.f32 	%f50, %f49, %f49;
	add.s32 	%r29, %r39, %r4;
	mul.wide.s32 	%rd16, %r29, 4;
	add.s64 	%rd17, %rd1, %rd16;
	ld.global.f32 	%f51, [%rd17];
	fma.rn.f32 	%f52, %f50, %f51, %f83;
	cvt.u64.u32 	%rd18, %r3;
	cvt.u64.u32 	%rd19, %r39;
	add.s64 	%rd20, %rd19, %rd18;
	shl.b64 	%rd21, %rd20, 2;
	add.s64 	%rd22, %rd2, %rd21;
	ld.global.f32 	%f53, [%rd22+4];
	mul.f32 	%f54, %f53, %f53;
	ld.global.f32 	%f55, [%rd17+4];
	fma.rn.f32 	%f56, %f54, %f55, %f52;
	ld.global.f32 	%f57, [%rd22+8];
	mul.f32 	%f58, %f57, %f57;
	ld.global.f32 	%f59, [%rd17+8];
	fma.rn.f32 	%f60, %f58, %f59, %f56;
	ld.global.f32 	%f61, [%rd22+12];
	mul.f32 	%f62, %f61, %f61;
	ld.global.f32 	%f63, [%rd17+12];
	fma.rn.f32 	%f83, %f62, %f63, %f60;
	add.s32 	%r39, %r39, 4;
$L__BB0_8:
	setp.eq.s32 	%p9, %r13, 0;
	@%p9 bra 	$L__BB0_13;
	setp.eq.s32 	%p10, %r13, 1;
	@%p10 bra 	$L__BB0_11;
	add.s32 	%r30, %r39, %r3;
	mul.wide.u32 	%rd23, %r30, 4;
	add.s64 	%rd24, %rd2, %rd23;
	ld.global.f32 	%f65, [%rd24];
	mul.f32 	%f66, %f65, %f65;
	add.s32 	%r31, %r39, %r4;
	mul.wide.s32 	%rd25, %r31, 4;
	add.s64 	%rd26, %rd1, %rd25;
	ld.global.f32 	%f67, [%rd26];
	fma.rn.f32 	%f68, %f66, %f67, %f83;
	cvt.u64.u32 	%rd27, %r3;
	cvt.u64.u32 	%rd28, %r39;
	add.s64 	%rd29, %rd28, %rd27;
	shl.b64 	%rd30, %rd29, 2;
	add.s64 	%rd31, %rd2, %rd30;
	ld.global.f32 	%f69, [%rd31+4];
	mul.f32 	%f70, %f69, %f69;
	ld.global.f32 	%f71, [%rd26+4];
	fma.rn.f32 	%f83, %f70, %f71, %f68;
	add.s32 	%r39, %r39, 2;
$L__BB0_11:
	and.b32  	%r32, %r19, 1;
	setp.eq.b32 	%p11, %r32, 1;
	not.pred 	%p12, %p11;
	@%p12 bra 	$L__BB0_13;
	add.s32 	%r33, %r39, %r3;
	mul.wide.u32 	%rd32, %r33, 4;
	add.s64 	%rd33, %rd2, %rd32;
	ld.global.f32 	%f72, [%rd33];
	mul.f32 	%f73, %f72, %f72;
	add.s32 	%r34, %r39, %r4;
	mul.wide.s32 	%rd34, %r34, 4;
	add.s64 	%rd35, %rd1, %rd34;
	ld.global.f32 	%f74, [%rd35];
	fma.rn.f32 	%f83, %f73, %f74, %f83;
$L__BB0_13:
	// begin inline asm
	{  cvt.rn.bf16.f32 %rs1, %f83;}

	// end inline asm
	mad.lo.s32 	%r35, %r18, %r1, %r2;
	cvta.to.global.u64 	%rd36, %rd7;
	mul.wide.s32 	%rd37, %r35, 2;
	add.s64 	%rd38, %rd36, %rd37;
	st.global.u16 	[%rd38], %rs1;
$L__BB0_14:
	ret;

}


// ===== COMPILED SASS (sm_100) =====

	.target	sm_100

	.elftype	@"ET_EXEC"


//--------------------- .note.nv.tkinfo           --------------------------
	.section	.note.nv.tkinfo,"",@"SHT_NOTE"
	.sectionflags	@"SHF_NOTE_NV_TKINFO"
	.tkinfo
        /*0018*/ 	.word	0x00000002
        /*0030*/ 	.string	""
        /*0030*/ 	.string	"ptxas"
        /*0030*/ 	.string	"Cuda compilation tools, release 13.0, V13.0.88"
        /*0030*/ 	.string	"Build cuda_13.0.r13.0/compiler.36424714_0"
        /*0030*/ 	.string	"-arch sm_100 -m 64 "



//--------------------- .note.nv.cuinfo           --------------------------
	.section	.note.nv.cuinfo,"",@"SHT_NOTE"
	.sectionflags	@"SHF_NOTE_NV_CUINFO"
        /*0018*/ 	.short	0x0002
        /*001a*/ 	.short	0x0064
        /*001c*/ 	.short	0x0082
	.zero		2


//--------------------- .nv.info                  --------------------------
	.section	.nv.info,"",@"SHT_CUDA_INFO"
	.align	4


	//----- nvinfo : EIATTR_REGCOUNT
	.align		4
        /*0000*/ 	.byte	0x04, 0x2f
        /*0002*/ 	.short	(.L_1 - .L_0)
	.align		4
.L_0:
        /*0004*/ 	.word	index@(_Z24power_matmul_kernel_bf16PKfS0_P13__nv_bfloat16iii)
        /*0008*/ 	.word	0x00000020


	//----- nvinfo : EIATTR_FRAME_SIZE
	.align		4
.L_1:
        /*000c*/ 	.byte	0x04, 0x11
        /*000e*/ 	.short	(.L_3 - .L_2)
	.align		4
.L_2:
        /*0010*/ 	.word	index@(_Z24power_matmul_kernel_bf16PKfS0_P13__nv_bfloat16iii)
        /*0014*/ 	.word	0x00000000


	//----- nvinfo : EIATTR_MIN_STACK_SIZE
	.align		4
.L_3:
        /*0018*/ 	.byte	0x04, 0x12
        /*001a*/ 	.short	(.L_5 - .L_4)
	.align		4
.L_4:
        /*001c*/ 	.word	index@(_Z24power_matmul_kernel_bf16PKfS0_P13__nv_bfloat16iii)
        /*0020*/ 	.word	0x00000000
.L_5:


//--------------------- .nv.compat                --------------------------
	.section	.nv.compat,"",@"SHT_CUDA_COMPAT_INFO"
	.align	4
        /*0000*/ 	.byte	0x02, 0x09, 0x00, 0x00, 0x02, 0x02, 0x01, 0x00, 0x02, 0x05, 0x05, 0x00, 0x03, 0x07, 0x01, 0x01
        /*0010*/ 	.byte	0x02, 0x03, 0x00, 0x00, 0x02, 0x06, 0x01, 0x00, 0x04, 0x0b, 0x08, 0x00, 0x09, 0x00, 0x00, 0x00
        /*0020*/ 	.byte	0x00, 0x00, 0x00, 0x00


//--------------------- .nv.info._Z24power_matmul_kernel_bf16PKfS0_P13__nv_bfloat16iii --------------------------
	.section	.nv.info._Z24power_matmul_kernel_bf16PKfS0_P13__nv_bfloat16iii,"",@"SHT_CUDA_INFO"
	.sectionflags	@""
	.align	4


	//----- nvinfo : EIATTR_CUDA_API_VERSION
	.align		4
        /*0000*/ 	.byte	0x04, 0x37
        /*0002*/ 	.short	(.L_7 - .L_6)
.L_6:
        /*0004*/ 	.word	0x00000082


	//----- nvinfo : EIATTR_KPARAM_INFO
	.align		4
.L_7:
        /*0008*/ 	.byte	0x04, 0x17
        /*000a*/ 	.short	(.L_9 - .L_8)
.L_8:
        /*000c*/ 	.word	0x00000000
        /*0010*/ 	.short	0x0005
        /*0012*/ 	.short	0x0020
        /*0014*/ 	.byte	0x00, 0xf0, 0x11, 0x00


	//----- nvinfo : EIATTR_KPARAM_INFO
	.align		4
.L_9:
        /*0018*/ 	.byte	0x04, 0x17
        /*001a*/ 	.short	(.L_11 - .L_10)
.L_10:
        /*001c*/ 	.word	0x00000000
        /*0020*/ 	.short	0x0004
        /*0022*/ 	.short	0x001c
        /*0024*/ 	.byte	0x00, 0xf0, 0x11, 0x00


	//----- nvinfo : EIATTR_KPARAM_INFO
	.align		4
.L_11:
        /*0028*/ 	.byte	0x04, 0x17
        /*002a*/ 	.short	(.L_13 - .L_12)
.L_12:
        /*002c*/ 	.word	0x00000000
        /*0030*/ 	.short	0x0003
        /*0032*/ 	.short	0x0018
        /*0034*/ 	.byte	0x00, 0xf0, 0x11, 0x00


	//----- nvinfo : EIATTR_KPARAM_INFO
	.align		4
.L_13:
        /*0038*/ 	.byte	0x04, 0x17
        /*003a*/ 	.short	(.L_15 - .L_14)
.L_14:
        /*003c*/ 	.word	0x00000000
        /*0040*/ 	.short	0x0002
        /*0042*/ 	.short	0x0010
        /*0044*/ 	.byte	0x00, 0xf5, 0x21, 0x00


	//----- nvinfo : EIATTR_KPARAM_INFO
	.align		4
.L_15:
        /*0048*/ 	.byte	0x04, 0x17
        /*004a*/ 	.short	(.L_17 - .L_16)
.L_16:
        /*004c*/ 	.word	0x00000000
        /*0050*/ 	.short	0x0001
        /*0052*/ 	.short	0x0008
        /*0054*/ 	.byte	0x00, 0xf5, 0x21, 0x00


	//----- nvinfo : EIATTR_KPARAM_INFO
	.align		4
.L_17:
        /*0058*/ 	.byte	0x04, 0x17
        /*005a*/ 	.short	(.L_19 - .L_18)
.L_18:
        /*005c*/ 	.word	0x00000000
        /*0060*/ 	.short	0x0000
        /*0062*/ 	.short	0x0000
        /*0064*/ 	.byte	0x00, 0xf5, 0x21, 0x00


	//----- nvinfo : EIATTR_SPARSE_MMA_MASK
	.align		4
.L_19:
        /*0068*/ 	.byte	0x03, 0x50
        /*006a*/ 	.short	0x0000


	//----- nvinfo : EIATTR_MAXREG_COUNT
	.align		4
        /*006c*/ 	.byte	0x03, 0x1b
        /*006e*/ 	.short	0x00ff


	//----- nvinfo : EIATTR_MERCURY_ISA_VERSION
	.align		4
        /*0070*/ 	.byte	0x03, 0x5f
        /*0072*/ 	.short	0x0101


	//----- nvinfo : EIATTR_VRC_CTA_INIT_COUNT
	.align		4
        /*0074*/ 	.byte	0x02, 0x4a
	.zero		1
	.zero		1


	//----- nvinfo : EIATTR_EXIT_INSTR_OFFSETS
	.align		4
        /*0078*/ 	.byte	0x04, 0x1c
        /*007a*/ 	.short	(.L_21 - .L_20)


	//   ....[0]....
.L_20:
        /*007c*/ 	.word	0x000000c0


	//   ....[1]....
        /*0080*/ 	.word	0x00000960


	//----- nvinfo : EIATTR_CBANK_PARAM_SIZE
	.align		4
.L_21:
        /*0084*/ 	.byte	0x03, 0x19
        /*0086*/ 	.short	0x0024


	//----- nvinfo : EIATTR_PARAM_CBANK
	.align		4
        /*0088*/ 	.byte	0x04, 0x0a
        /*008a*/ 	.short	(.L_23 - .L_22)
	.align		4
.L_22:
        /*008c*/ 	.word	index@(.nv.constant0._Z24power_matmul_kernel_bf16PKfS0_P13__nv_bfloat16iii)
        /*0090*/ 	.short	0x0380
        /*0092*/ 	.short	0x0024


	//----- nvinfo : EIATTR_SW_WAR
	.align		4
.L_23:
        /*0094*/ 	.byte	0x04, 0x36
        /*0096*/ 	.short	(.L_25 - .L_24)
.L_24:
        /*0098*/ 	.word	0x00000008
.L_25:


//--------------------- .nv.callgraph             --------------------------
	.section	.nv.callgraph,"",@"SHT_CUDA_CALLGRAPH"
	.align	4
	.sectionentsize	8
	.align		4
        /*0000*/ 	.word	0x00000000
	.align		4
        /*0004*/ 	.word	0xffffffff
	.align		4
        /*0008*/ 	.word	0x00000000
	.align		4
        /*000c*/ 	.word	0xfffffffe
	.align		4
        /*0010*/ 	.word	0x00000000
	.align		4
        /*0014*/ 	.word	0xfffffffd
	.align		4
        /*0018*/ 	.word	0x00000000
	.align		4
        /*001c*/ 	.word	0xfffffffc


//--------------------- .text._Z24power_matmul_kernel_bf16PKfS0_P13__nv_bfloat16iii --------------------------
	.section	.text._Z24power_matmul_kernel_bf16PKfS0_P13__nv_bfloat16iii,"ax",@progbits
	.align	128
        .global         _Z24power_matmul_kernel_bf16PKfS0_P13__nv_bfloat16iii
        .type           _Z24power_matmul_kernel_bf16PKfS0_P13__nv_bfloat16iii,@function
        .size           _Z24power_matmul_kernel_bf16PKfS0_P13__nv_bfloat16iii,(.L_x_5 - _Z24power_matmul_kernel_bf16PKfS0_P13__nv_bfloat16iii)
        .other          _Z24power_matmul_kernel_bf16PKfS0_P13__nv_bfloat16iii,@"STO_CUDA_ENTRY STV_DEFAULT"
_Z24power_matmul_kernel_bf16PKfS0_P13__nv_bfloat16iii:
.text._Z24power_matmul_kernel_bf16PKfS0_P13__nv_bfloat16iii:
[----:B------:R-:W-:Y:S01]  /*0000*/  LDC R1, c[0x0][0x37c] ;  /* 0x0000df00ff017b82 */ /* 0x000fe20000000800 */
[----:B------:R-:W0:Y:S07]  /*0010*/  S2R R3, SR_TID.X ;  /* 0x0000000000037919 */ /* 0x000e2e0000002100 */
[----:B------:R-:W1:Y:S01]  /*0020*/  LDC R7, c[0x0][0x364] ;  /* 0x0000d900ff077b82 */ /* 0x000e620000000800 */
[----:B------:R-:W2:Y:S01]  /*0030*/  LDCU.64 UR8, c[0x0][0x398] ;  /* 0x00007300ff0877ac */ /* 0x000ea20008000a00 */
[----:B------:R-:W1:Y:S06]  /*0040*/  S2R R2, SR_TID.Y ;  /* 0x0000000000027919 */ /* 0x000e6c0000002200 */
[----:B------:R-:W0:Y:S08]  /*0050*/  S2UR UR5, SR_CTAID.X ;  /* 0x00000000000579c3 */ /* 0x000e300000002500 */
[----:B------:R-:W0:Y:S08]  /*0060*/  LDC R0, c[0x0][0x360] ;  /* 0x0000d800ff007b82 */ /* 0x000e300000000800 */
[----:B------:R-:W1:Y:S01]  /*0070*/  S2UR UR4, SR_CTAID.Y ;  /* 0x00000000000479c3 */ /* 0x000e620000002600 */
[----:B0-----:R-:W-:-:S05]  /*0080*/  IMAD R0, R0, UR5, R3 ;  /* 0x0000000500007c24 */ /* 0x001fca000f8e0203 */
[----:B--2---:R-:W-:Y:S01]  /*0090*/  ISETP.GE.AND P0, PT, R0, UR9, PT ;  /* 0x0000000900007c0c */ /* 0x004fe2000bf06270 */
[----:B-1----:R-:W-:-:S05]  /*00a0*/  IMAD R7, R7, UR4, R2 ;  /* 0x0000000407077c24 */ /* 0x002fca000f8e0202 */
[----:B------:R-:W-:-:S13]  /*00b0*/  ISETP.GE.OR P0, PT, R7, UR8, P0 ;  /* 0x0000000807007c0c */ /* 0x000fda0008706670 */
[----:B------:R-:W-:Y:S05]  /*00c0*/  @P0 EXIT ;  /* 0x000000000000094d */ /* 0x000fea0003800000 */
[----:B------:R-:W0:Y:S01]  /*00d0*/  LDC R10, c[0x0][0x3a0] ;  /* 0x0000e800ff0a7b82 */ /* 0x000e220000000800 */
[----:B------:R-:W1:Y:S01]  /*00e0*/  LDCU.64 UR6, c[0x0][0x358] ;  /* 0x00006b00ff0677ac */ /* 0x000e620008000a00 */
[----:B------:R-:W-:Y:S01]  /*00f0*/  HFMA2 R11, -RZ, RZ, 0, 0 ;  /* 0x00000000ff0b7431 */ /* 0x000fe200000001ff */
[----:B0-----:R-:W-:-:S13]  /*0100*/  ISETP.GE.AND P0, PT, R10, 0x1, PT ;  /* 0x000000010a00780c */ /* 0x001fda0003f06270 */
[----:B-1----:R-:W-:Y:S05]  /*0110*/  @!P0 BRA `(.L_x_0) ;  /* 0x0000000400fc8947 */ /* 0x002fea0003800000 */
[C---:B------:R-:W-:Y:S01]  /*0120*/  ISETP.GE.U32.AND P1, PT, R10.reuse, 0x8, PT ;  /* 0x000000080a00780c */ /* 0x040fe20003f26070 */
[-C--:B------:R-:W-:Y:S01]  /*0130*/  IMAD R6, R7, R10.reuse, RZ ;  /* 0x0000000a07067224 */ /* 0x080fe200078e02ff */
[----:B------:R-:W-:Y:S01]  /*0140*/  LOP3.LUT R26, R10, 0x7, RZ, 0xc0, !PT ;  /* 0x000000070a1a7812 */ /* 0x000fe200078ec0ff */
[----:B------:R-:W-:Y:S01]  /*0150*/  IMAD R8, R0, R10, RZ ;  /* 0x0000000a00087224 */ /* 0x000fe200078e02ff */
[----:B------:R-:W-:Y:S02]  /*0160*/  MOV R11, RZ ;  /* 0x000000ff000b7202 */ /* 0x000fe40000000f00 */
[----:B------:R-:W-:Y:S02]  /*0170*/  ISETP.NE.AND P0, PT, R26, RZ, PT ;  /* 0x000000ff1a00720c */ /* 0x000fe40003f05270 */
[----:B------:R-:W-:-:S05]  /*0180*/  MOV R9, RZ ;  /* 0x000000ff00097202 */ /* 0x000fca0000000f00 */
[----:B------:R-:W-:Y:S06]  /*0190*/  @!P1 BRA `(.L_x_1) ;  /* 0x0000000000d09947 */ /* 0x000fec0003800000 */
[----:B------:R-:W0:Y:S01]  /*01a0*/  LDC.64 R2, c[0x0][0x380] ;  /* 0x0000e000ff027b82 */ /* 0x000e220000000a00 */
[----:B------:R-:W1:Y:S01]  /*01b0*/  LDCU.64 UR4, c[0x0][0x388] ;  /* 0x00007100ff0477ac */ /* 0x000e620008000a00 */
[----:B------:R-:W-:Y:S02]  /*01c0*/  LOP3.LUT R9, R10, 0x7ffffff8, RZ, 0xc0, !PT ;  /* 0x7ffffff80a097812 */ /* 0x000fe400078ec0ff */
[----:B------:R-:W-:Y:S02]  /*01d0*/  MOV R11, RZ ;  /* 0x000000ff000b7202 */ /* 0x000fe40000000f00 */
[----:B------:R-:W-:Y:S02]  /*01e0*/  MOV R12, R8 ;  /* 0x00000008000c7202 */ /* 0x000fe40000000f00 */
[----:B------:R-:W-:Y:S01]  /*01f0*/  IADD3 R27, PT, PT, -R9, RZ, RZ ;  /* 0x000000ff091b7210 */ /* 0x000fe20007ffe1ff */
[----:B-1----:R-:W-:-:S04]  /*0200*/  UIADD3 UR4, UP0, UPT, UR4, 0x10, URZ ;  /* 0x0000001004047890 */ /* 0x002fc8000ff1e0ff */
[----:B------:R-:W-:Y:S01]  /*0210*/  UIADD3.X UR5, UPT, UPT, URZ, UR5, URZ, UP0, !UPT ;  /* 0x00000005ff057290 */ /* 0x000fe200087fe4ff */
[----:B0-----:R-:W-:-:S03]  /*0220*/  IMAD.WIDE.U32 R2, R6, 0x4, R2 ;  /* 0x0000000406027825 */ /* 0x001fc600078e0002 */
[----:B------:R-:W-:-:S04]  /*0230*/  IADD3 R2, P1, PT, R2, 0x10, RZ ;  /* 0x0000001002027810 */ /* 0x000fc80007f3e0ff */
[----:B------:R-:W-:-:S09]  /*0240*/  IADD3.X R3, PT, PT, RZ, R3, RZ, P1, !PT ;  /* 0x00000003ff037210 */ /* 0x000fd20000ffe4ff */
.L_x_2:
[----:B------:R-:W-:Y:S01]  /*0250*/  MOV R4, UR4 ;  /* 0x0000000400047c02 */ /* 0x000fe20008000f00 */
[----:B------:R-:W2:Y:S01]  /*0260*/  LDG.E R20, desc[UR6][R2.64+-0x10] ;  /* 0xfffff00602147981 */ /* 0x000ea2000c1e1900 */
[----:B------:R-:W-:-:S03]  /*0270*/  MOV R5, UR5 ;  /* 0x0000000500057c02 */ /* 0x000fc60008000f00 */
[----:B------:R-:W3:Y:S01]  /*0280*/  LDG.E R13, desc[UR6][R2.64+-0xc] ;  /* 0xfffff406020d7981 */ /* 0x000ee2000c1e1900 */
[----:B------:R-:W-:-:S03]  /*0290*/  IMAD.WIDE R4, R12, 0x4, R4 ;  /* 0x000000040c047825 */ /* 0x000fc600078e0204 */
[----:B------:R-:W4:Y:S04]  /*02a0*/  LDG.E R15, desc[UR6][R2.64+-0x8] ;  /* 0xfffff806020f7981 */ /* 0x000f28000c1e1900 */
[----:B------:R-:W5:Y:S04]  /*02b0*/  LDG.E R23, desc[UR6][R4.64+-0x10] ;  /* 0xfffff00604177981 */ /* 0x000f68000c1e1900 */
[----:B------:R-:W4:Y:S04]  /*02c0*/  LDG.E R14, desc[UR6][R4.64+-0xc] ;  /* 0xfffff406040e7981 */ /* 0x000f28000c1e1900 */
[----:B------:R-:W4:Y:S04]  /*02d0*/  LDG.E R16, desc[UR6][R4.64+-0x8] ;  /* 0xfffff80604107981 */ /* 0x000f28000c1e1900 */
[----:B------:R-:W4:Y:S04]  /*02e0*/  LDG.E R18, desc[UR6][R2.64+-0x4] ;  /* 0xfffffc0602127981 */ /* 0x000f28000c1e1900 */
[----:B------:R-:W4:Y:S04]  /*02f0*/  LDG.E R19, desc[UR6][R4.64+-0x4] ;  /* 0xfffffc0604137981 */ /* 0x000f28000c1e1900 */
[----:B------:R-:W4:Y:S04]  /*0300*/  LDG.E R17, desc[UR6][R2.64] ;  /* 0x0000000602117981 */ /* 0x000f28000c1e1900 */
[----:B------:R-:W4:Y:S04]  /*0310*/  LDG.E R21, desc[UR6][R2.64+0x4] ;  /* 0x0000040602157981 */ /* 0x000f28000c1e1900 */
[----:B------:R-:W4:Y:S04]  /*0320*/  LDG.E R24, desc[UR6][R2.64+0xc] ;  /* 0x00000c0602187981 */ /* 0x000f28000c1e1900 */
[----:B------:R-:W4:Y:S01]  /*0330*/  LDG.E R25, desc[UR6][R4.64+0xc] ;  /* 0x00000c0604197981 */ /* 0x000f22000c1e1900 */
[----:B--2---:R-:W-:-:S03]  /*0340*/  FMUL R22, R20, R20 ;  /* 0x0000001414167220 */ /* 0x004fc60000400000 */
[----:B------:R-:W2:Y:S01]  /*0350*/  LDG.E R20, desc[UR6][R4.64] ;  /* 0x0000000604147981 */ /* 0x000ea2000c1e1900 */
[----:B-----5:R-:W-:-:S03]  /*0360*/  FFMA R29, R22, R23, R11 ;  /* 0x00000017161d7223 */ /* 0x020fc6000000000b */
[----:B------:R-:W5:Y:S04]  /*0370*/  LDG.E R23, desc[UR6][R4.64+0x4] ;  /* 0x0000040604177981 */ /* 0x000f68000c1e1900 */
[----:B------:R0:W5:Y:S04]  /*0380*/  LDG.E R11, desc[UR6][R2.64+0x8] ;  /* 0x00000806020b7981 */ /* 0x000168000c1e1900 */
[----:B------:R1:W5:Y:S01]  /*0390*/  LDG.E R22, desc[UR6][R4.64+0x8] ;  /* 0x0000080604167981 */ /* 0x000362000c1e1900 */
[----:B---3--:R-:W-:-:S04]  /*03a0*/  FMUL R28, R13, R13 ;  /* 0x0000000d0d1c7220 */ /* 0x008fc80000400000 */
[----:B----4-:R-:W-:Y:S01]  /*03b0*/  FFMA R29, R28, R14, R29 ;  /* 0x0000000e1c1d7223 */ /* 0x010fe2000000001d */
[----:B------:R-:W-:Y:S01]  /*03c0*/  FMUL R14, R15, R15 ;  /* 0x0000000f0f0e7220 */ /* 0x000fe20000400000 */
[----:B------:R-:W-:Y:S01]  /*03d0*/  FMUL R13, R18, R18 ;  /* 0x00000012120d7220 */ /* 0x000fe20000400000 */
[----:B------:R-:W-:Y:S02]  /*03e0*/  IADD3 R27, PT, PT, R27, 0x8, RZ ;  /* 0x000000081b1b7810 */ /* 0x000fe40007ffe0ff */
[----:B------:R-:W-:Y:S02]  /*03f0*/  FFMA R14, R14, R16, R29 ;  /* 0x000000100e0e7223 */ /* 0x000fe4000000001d */
[----:B------:R-:W-:Y:S02]  /*0400*/  ISETP.NE.AND P1, PT, R27, RZ, PT ;  /* 0x000000ff1b00720c */ /* 0x000fe40003f25270 */
[----:B------:R-:W-:Y:S01]  /*0410*/  FFMA R13, R13, R19, R14 ;  /* 0x000000130d0d7223 */ /* 0x000fe2000000000e */
[----:B------:R-:W-:Y:S01]  /*0420*/  FMUL R14, R17, R17 ;  /* 0x00000011110e7220 */ /* 0x000fe20000400000 */
[----:B------:R-:W-:Y:S01]  /*0430*/  FMUL R21, R21, R21 ;  /* 0x0000001515157220 */ /* 0x000fe20000400000 */
[----:B0-----:R-:W-:-:S02]  /*0440*/  IADD3 R2, P2, PT, R2, 0x20, RZ ;  /* 0x0000002002027810 */ /* 0x001fc40007f5e0ff */
[----:B------:R-:W-:Y:S02]  /*0450*/  IADD3 R12, PT, PT, R12, 0x8, RZ ;  /* 0x000000080c0c7810 */ /* 0x000fe40007ffe0ff */
[----:B------:R-:W-:Y:S01]  /*0460*/  IADD3.X R3, PT, PT, RZ, R3, RZ, P2, !PT ;  /* 0x00000003ff037210 */ /* 0x000fe200017fe4ff */
[----:B--2---:R-:W-:-:S04]  /*0470*/  FFMA R14, R14, R20, R13 ;  /* 0x000000140e0e7223 */ /* 0x004fc8000000000d */
[----:B-----5:R-:W-:Y:S01]  /*0480*/  FFMA R21, R21, R23, R14 ;  /* 0x0000001715157223 */ /* 0x020fe2000000000e */
[----:B-1----:R-:W-:Y:S01]  /*0490*/  FMUL R4, R11, R11 ;  /* 0x0000000b0b047220 */ /* 0x002fe20000400000 */
[----:B------:R-:W-:-:S03]  /*04a0*/  FMUL R11, R24, R24 ;  /* 0x00000018180b7220 */ /* 0x000fc60000400000 */
[----:B------:R-:W-:-:S04]  /*04b0*/  FFMA R4, R4, R22, R21 ;  /* 0x0000001604047223 */ /* 0x000fc80000000015 */
[----:B------:R-:W-:Y:S01]  /*04c0*/  FFMA R11, R11, R25, R4 ;  /* 0x000000190b0b7223 */ /* 0x000fe20000000004 */
[----:B------:R-:W-:Y:S06]  /*04d0*/  @P1 BRA `(.L_x_2) ;  /* 0xfffffffc005c1947 */ /* 0x000fec000383ffff */
.L_x_1:
[----:B------:R-:W-:Y:S05]  /*04e0*/  @!P0 BRA `(.L_x_0) ;  /* 0x0000000400088947 */ /* 0x000fea0003800000 */
[----:B------:R-:W-:Y:S02]  /*04f0*/  ISETP.GE.U32.AND P1, PT, R26, 0x4, PT ;  /* 0x000000041a00780c */ /* 0x000fe40003f26070 */
[----:B------:R-:W-:-:S04]  /*0500*/  LOP3.LUT R18, R10, 0x3, RZ, 0xc0, !PT ;  /* 0x000000030a127812 */ /* 0x000fc800078ec0ff */
[----:B------:R-:W-:-:S07]  /*0510*/  ISETP.NE.AND P0, PT, R18, RZ, PT ;  /* 0x000000ff1200720c */ /* 0x000fce0003f05270 */
[----:B------:R-:W-:Y:S06]  /*0520*/  @!P1 BRA `(.L_x_3) ;  /* 0x0000000000709947 */ /* 0x000fec0003800000 */
[----:B------:R-:W0:Y:S01]  /*0530*/  LDC.64 R12, c[0x0][0x380] ;  /* 0x0000e000ff0c7b82 */ /* 0x000e220000000a00 */
[----:B------:R-:W1:Y:S01]  /*0540*/  LDCU.64 UR4, c[0x0][0x380] ;  /* 0x00007000ff0477ac */ /* 0x000e620008000a00 */
[CC--:B------:R-:W-:Y:S02]  /*0550*/  IADD3 R3, PT, PT, R6.reuse, R9.reuse, RZ ;  /* 0x0000000906037210 */ /* 0x0c0fe40007ffe0ff */
[----:B------:R-:W-:-:S04]  /*0560*/  IADD3 R14, P1, PT, R6, R9, RZ ;  /* 0x00000009060e7210 */ /* 0x000fc80007f3e0ff */
[----:B------:R-:W2:Y:S01]  /*0570*/  LDC.64 R4, c[0x0][0x388] ;  /* 0x0000e200ff047b82 */ /* 0x000ea20000000a00 */
[----:B------:R-:W-:Y:S02]  /*0580*/  IADD3.X R15, PT, PT, RZ, RZ, RZ, P1, !PT ;  /* 0x000000ffff0f7210 */ /* 0x000fe40000ffe4ff */
[----:B-1----:R-:W-:Y:S01]  /*0590*/  LEA R2, P1, R14, UR4, 0x2 ;  /* 0x000000040e027c11 */ /* 0x002fe2000f8210ff */
[----:B0-----:R-:W-:Y:S01]  /*05a0*/  IMAD.WIDE.U32 R12, R3, 0x4, R12 ;  /* 0x00000004030c7825 */ /* 0x001fe200078e000c */
[----:B------:R-:W-:-:S05]  /*05b0*/  IADD3 R3, PT, PT, R8, R9, RZ ;  /* 0x0000000908037210 */ /* 0x000fca0007ffe0ff */
[----:B------:R-:W3:Y:S01]  /*05c0*/  LDG.E R12, desc[UR6][R12.64] ;  /* 0x000000060c0c7981 */ /* 0x000ee2000c1e1900 */
[----:B--2---:R-:W-:Y:S01]  /*05d0*/  IMAD.WIDE R4, R3, 0x4, R4 ;  /* 0x0000000403047825 */ /* 0x004fe200078e0204 */
[----:B------:R-:W-:-:S04]  /*05e0*/  LEA.HI.X R3, R14, UR5, R15, 0x2, P1 ;  /* 0x000000050e037c11 */ /* 0x000fc800088f140f */
[----:B------:R-:W2:Y:S04]  /*05f0*/  LDG.E R15, desc[UR6][R4.64] ;  /* 0x00000006040f7981 */ /* 0x000ea8000c1e1900 */
[----:B------:R-:W4:Y:S04]  /*0600*/  LDG.E R16, desc[UR6][R2.64+0x4] ;  /* 0x0000040602107981 */ /* 0x000f28000c1e1900 */
[----:B------:R-:W5:Y:S04]  /*0610*/  LDG.E R17, desc[UR6][R4.64+0x4] ;  /* 0x0000040604117981 */ /* 0x000f68000c1e1900 */
[----:B------:R-:W5:Y:S04]  /*0620*/  LDG.E R19, desc[UR6][R2.64+0x8] ;  /* 0x0000080602137981 */ /* 0x000f68000c1e1900 */
[----:B------:R-:W5:Y:S04]  /*0630*/  LDG.E R21, desc[UR6][R2.64+0xc] ;  /* 0x00000c0602157981 */ /* 0x000f68000c1e1900 */
[----:B------:R-:W5:Y:S04]  /*0640*/  LDG.E R20, desc[UR6][R4.64+0x8] ;  /* 0x0000080604147981 */ /* 0x000f68000c1e1900 */
[----:B------:R-:W5:Y:S01]  /*0650*/  LDG.E R22, desc[UR6][R4.64+0xc] ;  /* 0x00000c0604167981 */ /* 0x000f62000c1e1900 */
[----:B------:R-:W-:Y:S01]  /*0660*/  IADD3 R9, PT, PT, R9, 0x4, RZ ;  /* 0x0000000409097810 */ /* 0x000fe20007ffe0ff */
[----:B---3--:R-:W-:-:S04]  /*0670*/  FMUL R14, R12, R12 ;  /* 0x0000000c0c0e7220 */ /* 0x008fc80000400000 */
[----:B--2---:R-:W-:Y:S01]  /*0680*/  FFMA R14, R14, R15, R11 ;  /* 0x0000000f0e0e7223 */ /* 0x004fe2000000000b */
[----:B----4-:R-:W-:-:S04]  /*0690*/  FMUL R11, R16, R16 ;  /* 0x00000010100b7220 */ /* 0x010fc80000400000 */
[----:B-----5:R-:W-:Y:S01]  /*06a0*/  FFMA R11, R11, R17, R14 ;  /* 0x000000110b0b7223 */ /* 0x020fe2000000000e */
[----:B------:R-:W-:Y:S01]  /*06b0*/  FMUL R12, R19, R19 ;  /* 0x00000013130c7220 */ /* 0x000fe20000400000 */
[----:B------:R-:W-:-:S03]  /*06c0*/  FMUL R14, R21, R21 ;  /* 0x00000015150e7220 */ /* 0x000fc60000400000 */
[----:B------:R-:W-:-:S04]  /*06d0*/  FFMA R11, R12, R20, R11 ;  /* 0x000000140c0b7223 */ /* 0x000fc8000000000b */
[----:B------:R-:W-:-:S07]  /*06e0*/  FFMA R11, R14, R22, R11 ;  /* 0x000000160e0b7223 */ /* 0x000fce000000000b */
.L_x_3:
[----:B------:R-:W-:Y:S05]  /*06f0*/  @!P0 BRA `(.L_x_0) ;  /* 0x0000000000848947 */ /* 0x000fea0003800000 */
[----:B------:R-:W-:Y:S01]  /*0700*/  ISETP.NE.AND P1, PT, R18, 0x1, PT ;  /* 0x000000011200780c */ /* 0x000fe20003f25270 */
[----:B------:R-:W0:Y:S01]  /*0710*/  LDC.64 R16, c[0x0][0x380] ;  /* 0x0000e000ff107b82 */ /* 0x000e220000000a00 */
[----:B------:R-:W-:-:S04]  /*0720*/  LOP3.LUT R10, R10, 0x1, RZ, 0xc0, !PT ;  /* 0x000000010a0a7812 */ /* 0x000fc800078ec0ff */
[----:B------:R-:W-:-:S03]  /*0730*/  ISETP.NE.U32.AND P0, PT, R10, 0x1, PT ;  /* 0x000000010a00780c */ /* 0x000fc60003f05070 */
[----:B------:R-:W1:Y:S04]  /*0740*/  LDC.64 R14, c[0x0][0x388] ;  /* 0x0000e200ff0e7b82 */ /* 0x000e680000000a00 */
[CC--:B------:R-:W-:Y:S02]  /*0750*/  @P1 IADD3 R19, PT, PT, R6.reuse, R9.reuse, RZ ;  /* 0x0000000906131210 */ /* 0x0c0fe40007ffe0ff */
[-C--:B------:R-:W-:Y:S02]  /*0760*/  @P1 IADD3 R10, P2, PT, R6, R9.reuse, RZ ;  /* 0x00000009060a1210 */ /* 0x080fe40007f5e0ff */
[----:B------:R-:W2:Y:S01]  /*0770*/  @P1 LDC.64 R2, c[0x0][0x380] ;  /* 0x0000e000ff021b82 */ /* 0x000ea20000000a00 */
[----:B------:R-:W-:Y:S02]  /*0780*/  @P1 IADD3 R21, PT, PT, R8, R9, RZ ;  /* 0x0000000908151210 */ /* 0x000fe40007ffe0ff */
[----:B------:R-:W-:-:S02]  /*0790*/  @P1 IADD3 R9, PT, PT, R9, 0x2, RZ ;  /* 0x0000000209091810 */ /* 0x000fc40007ffe0ff */
[----:B------:R-:W-:-:S03]  /*07a0*/  @P1 IADD3.X R18, PT, PT, RZ, RZ, RZ, P2, !PT ;  /* 0x000000ffff121210 */ /* 0x000fc600017fe4ff */
[----:B------:R-:W3:Y:S01]  /*07b0*/  LDC.64 R4, c[0x0][0x380] ;  /* 0x0000e000ff047b82 */ /* 0x000ee20000000a00 */
[----:B0-----:R-:W-:Y:S01]  /*07c0*/  @P1 IMAD.WIDE.U32 R16, R19, 0x4, R16 ;  /* 0x0000000413101825 */ /* 0x001fe200078e0010 */
[----:B------:R-:W-:-:S06]  /*07d0*/  @!P0 IADD3 R19, PT, PT, R6, R9, RZ ;  /* 0x0000000906138210 */ /* 0x000fcc0007ffe0ff */
[----:B------:R-:W0:Y:S01]  /*07e0*/  LDC.64 R12, c[0x0][0x388] ;  /* 0x0000e200ff0c7b82 */ /* 0x000e220000000a00 */
[----:B-1----:R-:W-:Y:S01]  /*07f0*/  @P1 IMAD.WIDE R14, R21, 0x4, R14 ;  /* 0x00000004150e1825 */ /* 0x002fe200078e020e */
[----:B------:R-:W4:Y:S01]  /*0800*/  @P1 LDG.E R16, desc[UR6][R16.64] ;  /* 0x0000000610101981 */ /* 0x000f22000c1e1900 */
[----:B--2---:R-:W-:Y:S02]  /*0810*/  @P1 LEA R2, P2, R10, R2, 0x2 ;  /* 0x000000020a021211 */ /* 0x004fe400078410ff */
[----:B------:R-:W-:Y:S02]  /*0820*/  @!P0 IADD3 R9, PT, PT, R8, R9, RZ ;  /* 0x0000000908098210 */ /* 0x000fe40007ffe0ff */
[----:B------:R-:W-:Y:S01]  /*0830*/  @P1 LEA.HI.X R3, R10, R3, R18, 0x2, P2 ;  /* 0x000000030a031211 */ /* 0x000fe200010f1412 */
[----:B------:R-:W2:Y:S01]  /*0840*/  @P1 LDG.E R8, desc[UR6][R14.64] ;  /* 0x000000060e081981 */ /* 0x000ea2000c1e1900 */
[----:B---3--:R-:W-:-:S03]  /*0850*/  @!P0 IMAD.WIDE.U32 R4, R19, 0x4, R4 ;  /* 0x0000000413048825 */ /* 0x008fc600078e0004 */
[----:B------:R-:W3:Y:S04]  /*0860*/  @P1 LDG.E R2, desc[UR6][R2.64+0x4] ;  /* 0x0000040602021981 */ /* 0x000ee8000c1e1900 */
[----:B------:R-:W5:Y:S01]  /*0870*/  @P1 LDG.E R10, desc[UR6][R14.64+0x4] ;  /* 0x000004060e0a1981 */ /* 0x000f62000c1e1900 */
[----:B0-----:R-:W-:-:S03]  /*0880*/  @!P0 IMAD.WIDE R12, R9, 0x4, R12 ;  /* 0x00000004090c8825 */ /* 0x001fc600078e020c */
[----:B------:R-:W5:Y:S04]  /*0890*/  @!P0 LDG.E R4, desc[UR6][R4.64] ;  /* 0x0000000604048981 */ /* 0x000f68000c1e1900 */
[----:B------:R-:W5:Y:S01]  /*08a0*/  @!P0 LDG.E R12, desc[UR6][R12.64] ;  /* 0x000000060c0c8981 */ /* 0x000f62000c1e1900 */
[----:B----4-:R-:W-:-:S04]  /*08b0*/  @P1 FMUL R6, R16, R16 ;  /* 0x0000001010061220 */ /* 0x010fc80000400000 */
[----:B--2---:R-:W-:Y:S01]  /*08c0*/  @P1 FFMA R8, R6, R8, R11 ;  /* 0x0000000806081223 */ /* 0x004fe2000000000b */
[----:B---3--:R-:W-:-:S04]  /*08d0*/  @P1 FMUL R9, R2, R2 ;  /* 0x0000000202091220 */ /* 0x008fc80000400000 */
[----:B-----5:R-:W-:Y:S01]  /*08e0*/  @P1 FFMA R11, R9, R10, R8 ;  /* 0x0000000a090b1223 */ /* 0x020fe20000000008 */
[----:B------:R-:W-:-:S04]  /*08f0*/  @!P0 FMUL R6, R4, R4 ;  /* 0x0000000404068220 */ /* 0x000fc80000400000 */
[----:B------:R-:W-:-:S07]  /*0900*/  @!P0 FFMA R11, R6, R12, R11 ;  /* 0x0000000c060b8223 */ /* 0x000fce000000000b */
.L_x_0:
[----:B------:R-:W0:Y:S01]  /*0910*/  LDC.64 R2, c[0x0][0x390] ;  /* 0x0000e400ff027b82 */ /* 0x000e220000000a00 */
[----:B------:R-:W-:Y:S01]  /*0920*/  IMAD R7, R7, UR9, R0 ;  /* 0x0000000907077c24 */ /* 0x000fe2000f8e0200 */
[----:B------:R-:W-:-:S03]  /*0930*/  F2FP.BF16.F32.PACK_AB R11, RZ, R11 ;  /* 0x0000000bff0b723e */ /* 0x000fc600000010ff */
[----:B0-----:R-:W-:-:S05]  /*0940*/  IMAD.WIDE R2, R7, 0x2, R2 ;  /* 0x0000000207027825 */ /* 0x001fca00078e0202 */
[----:B------:R-:W-:Y:S01]  /*0950*/  STG.E.U16 desc[UR6][R2.64], R11 ;  /* 0x0000000b02007986 */ /* 0x000fe2000c101506 */
[----:B------:R-:W-:Y:S05]  /*0960*/  EXIT ;  /* 0x000000000000794d */ /* 0x000fea0003800000 */
.L_x_4:
[----:B------:R-:W-:-:S00]  /*0970*/  BRA `(.L_x_4) ;  /* 0xfffffffc00fc7947 */ /* 0x000fc0000383ffff */
[----:B------:R-:W-:-:S00]  /*0980*/  NOP ;  /* 0x0000000000007918 */ /* 0x000fc00000000000 */
[----:B------:R-:W-:-:S00]  /*0990*/  NOP ;  /* 0x0000000000007918 */ /* 0x000fc00000000000 */
[----:B------:R-:W-:-:S00]  /*09a0*/  NOP ;  /* 0x0000000000007918 */ /* 0x000fc00000000000 */
[----:B------:R-:W-:-:S00]  /*09b0*/  NOP ;  /* 0x0000000000007918 */ /* 0x000fc00000000000 */
[----:B------:R-:W-:-:S00]  /*09c0*/  NOP ;  /* 0x0000000000007918 */ /* 0x000fc00000000000 */
[----:B------:R-:W-:-:S00]  /*09d0*/  NOP ;  /* 0x0000000000007918 */ /* 0x000fc00000000000 */
[----:B------:R-:W-:-:S00]  /*09e0*/  NOP ;  /* 0x0000000000007918 */ /* 0x000fc00000000000 */
[----:B------:R-:W-:-:S00]  /*09f0*/  NOP ;  /* 0x0000000000007918 */ /* 0x000fc00000000000 */
.L_x_5:


//--------------------- .nv.shared.reserved.0     --------------------------
	.section	.nv.shared.reserved.0,"aw",@nobits
	.weak		__nv_reservedSMEM_offset_0_alias
	.size		__nv_reservedSMEM_offset_0_alias, 0, 64
	.other		__nv_reservedSMEM_offset_0_alias,@"STO_CUDA_RESERVED_SHARED STV_DEFAULT"
__nv_reservedSMEM_offset_0_alias:
	.zero		0
	.zero		64


//--------------------- .nv.constant0._Z24power_matmul_kernel_bf16PKfS0_P13__nv_bfloat16iii --------------------------
	.section	.nv.constant0._Z24power_matmul_kernel_bf16PKfS0_P13__nv_bfloat16iii,"a",@progbits
	.sectionflags	@""
	.align	4
.nv.constant0._Z24power_matmul_kernel_bf16PKfS0_P13__nv_bfloat16iii:
	.zero		932


//--------------------- SYMBOLS --------------------------

	.type		.nv.reservedSmem.offset0,@object
	.size		.nv.reservedSmem.offset0,0x4
